	.headerflags	@"EF_CUDA_TEXMODE_UNIFIED EF_CUDA_64BIT_ADDRESS EF_CUDA_ACCELERATORS EF_CUDA_SM90 EF_CUDA_VIRTUAL_SM(EF_CUDA_SM90)"
	.elftype	@"ET_EXEC"


//--------------------- .nv.info                  --------------------------
	.section	.nv.info,"",@"SHT_CUDA_INFO"
	.align	4


	//----- nvinfo : EIATTR_REGCOUNT
	.align		4
        /*0000*/ 	.byte	0x04, 0x2f
        /*0002*/ 	.short	(.L_1 - .L_0)
	.align		4
.L_0:
        /*0004*/ 	.word	index@(triton_red_fused__to_copy_add_div_mul_pow_sum_12)
        /*0008*/ 	.word	0x00000020


	//----- nvinfo : EIATTR_MIN_STACK_SIZE
	.align		4
.L_1:
        /*000c*/ 	.byte	0x04, 0x12
        /*000e*/ 	.short	(.L_3 - .L_2)
	.align		4
.L_2:
        /*0010*/ 	.word	index@(triton_red_fused__to_copy_add_div_mul_pow_sum_12)
        /*0014*/ 	.word	0x00000000


	//----- nvinfo : EIATTR_FRAME_SIZE
	.align		4
.L_3:
        /*0018*/ 	.byte	0x04, 0x11
        /*001a*/ 	.short	(.L_5 - .L_4)
	.align		4
.L_4:
        /*001c*/ 	.word	index@(triton_red_fused__to_copy_add_div_mul_pow_sum_12)
        /*0020*/ 	.word	0x00000000


	//----- nvinfo : EIATTR_MIN_STACK_SIZE
	.align		4
.L_5:
        /*0024*/ 	.byte	0x04, 0x12
        /*0026*/ 	.short	(.L_7 - .L_6)
	.align		4
.L_6:
        /*0028*/ 	.word	index@(triton_red_fused__to_copy_add_div_mul_pow_sum_12)
        /*002c*/ 	.word	0x00000000
.L_7:


//--------------------- .nv.info.triton_red_fused__to_copy_add_div_mul_pow_sum_12 --------------------------
	.section	.nv.info.triton_red_fused__to_copy_add_div_mul_pow_sum_12,"",@"SHT_CUDA_INFO"
	.sectionflags	@""
	.align	4


	//----- nvinfo : EIATTR_CUDA_API_VERSION
	.align		4
        /*0000*/ 	.byte	0x04, 0x37
        /*0002*/ 	.short	(.L_9 - .L_8)
.L_8:
        /*0004*/ 	.word	0x0000007c


	//----- nvinfo : EIATTR_KPARAM_INFO
	.align		4
.L_9:
        /*0008*/ 	.byte	0x04, 0x17
        /*000a*/ 	.short	(.L_11 - .L_10)
.L_10:
        /*000c*/ 	.word	0x00000000
        /*0010*/ 	.short	0x0009
        /*0012*/ 	.short	0x0040
        /*0014*/ 	.byte	0x00, 0xf4, 0x21, 0x00


	//----- nvinfo : EIATTR_KPARAM_INFO
	.align		4
.L_11:
        /*0018*/ 	.byte	0x04, 0x17
        /*001a*/ 	.short	(.L_13 - .L_12)
.L_12:
        /*001c*/ 	.word	0x00000000
        /*0020*/ 	.short	0x0008
        /*0022*/ 	.short	0x003c
        /*0024*/ 	.byte	0x00, 0xf0, 0x11, 0x00


	//----- nvinfo : EIATTR_KPARAM_INFO
	.align		4
.L_13:
        /*0028*/ 	.byte	0x04, 0x17
        /*002a*/ 	.short	(.L_15 - .L_14)
.L_14:
        /*002c*/ 	.word	0x00000000
        /*0030*/ 	.short	0x0007
        /*0032*/ 	.short	0x0038
        /*0034*/ 	.byte	0x00, 0xf0, 0x11, 0x00


	//----- nvinfo : EIATTR_KPARAM_INFO
	.align		4
.L_15:
        /*0038*/ 	.byte	0x04, 0x17
        /*003a*/ 	.short	(.L_17 - .L_16)
.L_16:
        /*003c*/ 	.word	0x00000000
        /*0040*/ 	.short	0x0006
        /*0042*/ 	.short	0x0030
        /*0044*/ 	.byte	0x00, 0xf4, 0x21, 0x00


	//----- nvinfo : EIATTR_KPARAM_INFO
	.align		4
.L_17:
        /*0048*/ 	.byte	0x04, 0x17
        /*004a*/ 	.short	(.L_19 - .L_18)
.L_18:
        /*004c*/ 	.word	0x00000000
        /*0050*/ 	.short	0x0005
        /*0052*/ 	.short	0x0028
        /*0054*/ 	.byte	0x00, 0xf4, 0x21, 0x00


	//----- nvinfo : EIATTR_KPARAM_INFO
	.align		4
.L_19:
        /*0058*/ 	.byte	0x04, 0x17
        /*005a*/ 	.short	(.L_21 - .L_20)
.L_20:
        /*005c*/ 	.word	0x00000000
        /*0060*/ 	.short	0x0004
        /*0062*/ 	.short	0x0020
        /*0064*/ 	.byte	0x00, 0xf4, 0x21, 0x00


	//----- nvinfo : EIATTR_KPARAM_INFO
	.align		4
.L_21:
        /*0068*/ 	.byte	0x04, 0x17
        /*006a*/ 	.short	(.L_23 - .L_22)
.L_22:
        /*006c*/ 	.word	0x00000000
        /*0070*/ 	.short	0x0003
        /*0072*/ 	.short	0x0018
        /*0074*/ 	.byte	0x00, 0xf4, 0x21, 0x00


	//----- nvinfo : EIATTR_KPARAM_INFO
	.align		4
.L_23:
        /*0078*/ 	.byte	0x04, 0x17
        /*007a*/ 	.short	(.L_25 - .L_24)
.L_24:
        /*007c*/ 	.word	0x00000000
        /*0080*/ 	.short	0x0002
        /*0082*/ 	.short	0x0010
        /*0084*/ 	.byte	0x00, 0xf4, 0x21, 0x00


	//----- nvinfo : EIATTR_KPARAM_INFO
	.align		4
.L_25:
        /*0088*/ 	.byte	0x04, 0x17
        /*008a*/ 	.short	(.L_27 - .L_26)
.L_26:
        /*008c*/ 	.word	0x00000000
        /*0090*/ 	.short	0x0001
        /*0092*/ 	.short	0x0008
        /*0094*/ 	.byte	0x00, 0xf4, 0x21, 0x00


	//----- nvinfo : EIATTR_KPARAM_INFO
	.align		4
.L_27:
        /*0098*/ 	.byte	0x04, 0x17
        /*009a*/ 	.short	(.L_29 - .L_28)
.L_28:
        /*009c*/ 	.word	0x00000000
        /*00a0*/ 	.short	0x0000
        /*00a2*/ 	.short	0x0000
        /*00a4*/ 	.byte	0x00, 0xf4, 0x21, 0x00


	//----- nvinfo : EIATTR_SPARSE_MMA_MASK
	.align		4
.L_29:
        /*00a8*/ 	.byte	0x03, 0x50
        /*00aa*/ 	.short	0x0000


	//----- nvinfo : EIATTR_MAXREG_COUNT
	.align		4
        /*00ac*/ 	.byte	0x03, 0x1b
        /*00ae*/ 	.short	0x00ff


	//----- nvinfo : EIATTR_COOP_GROUP_MASK_REGIDS
	.align		4
        /*00b0*/ 	.byte	0x04, 0x29
        /*00b2*/ 	.short	(.L_31 - .L_30)


	//   ....[0]....
.L_30:
        /*00b4*/ 	.word	0xffffffff


	//   ....[1]....
        /*00b8*/ 	.word	0xffffffff


	//----- nvinfo : EIATTR_COOP_GROUP_INSTR_OFFSETS
	.align		4
.L_31:
        /*00bc*/ 	.byte	0x04, 0x28
        /*00be*/ 	.short	(.L_33 - .L_32)


	//   ....[0]....
.L_32:
        /*00c0*/ 	.word	0x00000470


	//   ....[1]....
        /*00c4*/ 	.word	0x000004a0


	//----- nvinfo : EIATTR_EXIT_INSTR_OFFSETS
	.align		4
.L_33:
        /*00c8*/ 	.byte	0x04, 0x1c
        /*00ca*/ 	.short	(.L_35 - .L_34)


	//   ....[0]....
.L_34:
        /*00cc*/ 	.word	0x00000890


	//----- nvinfo : EIATTR_REQNTID
	.align		4
.L_35:
        /*00d0*/ 	.byte	0x04, 0x10
        /*00d2*/ 	.short	(.L_37 - .L_36)
.L_36:
        /*00d4*/ 	.word	0x00000040
        /*00d8*/ 	.word	0x00000001
        /*00dc*/ 	.word	0x00000001


	//----- nvinfo : EIATTR_CBANK_PARAM_SIZE
	.align		4
.L_37:
        /*00e0*/ 	.byte	0x03, 0x19
        /*00e2*/ 	.short	0x0048


	//----- nvinfo : EIATTR_PARAM_CBANK
	.align		4
        /*00e4*/ 	.byte	0x04, 0x0a
        /*00e6*/ 	.short	(.L_39 - .L_38)
	.align		4
.L_38:
        /*00e8*/ 	.word	index@(.nv.constant0.triton_red_fused__to_copy_add_div_mul_pow_sum_12)
        /*00ec*/ 	.short	0x0210
        /*00ee*/ 	.short	0x0048


	//----- nvinfo : EIATTR_SW_WAR
	.align		4
.L_39:
        /*00f0*/ 	.byte	0x04, 0x36
        /*00f2*/ 	.short	(.L_41 - .L_40)
.L_40:
        /*00f4*/ 	.word	0x00000008
.L_41:


//--------------------- .nv.callgraph             --------------------------
	.section	.nv.callgraph,"",@"SHT_CUDA_CALLGRAPH"
	.align	4
	.sectionentsize	8
	.align		4
        /*0000*/ 	.word	0x00000000
	.align		4
        /*0004*/ 	.word	0xffffffff
	.align		4
        /*0008*/ 	.word	0x00000000
	.align		4
        /*000c*/ 	.word	0xfffffffe
	.align		4
        /*0010*/ 	.word	0x00000000
	.align		4
        /*0014*/ 	.word	0xfffffffd
	.align		4
        /*0018*/ 	.word	0x00000000
	.align		4
        /*001c*/ 	.word	0xfffffffc


//--------------------- .text.triton_red_fused__to_copy_add_div_mul_pow_sum_12 --------------------------
	.section	.text.triton_red_fused__to_copy_add_div_mul_pow_sum_12,"ax",@progbits
	.align	128
        .global         triton_red_fused__to_copy_add_div_mul_pow_sum_12
        .type           triton_red_fused__to_copy_add_div_mul_pow_sum_12,@function
        .size           triton_red_fused__to_copy_add_div_mul_pow_sum_12,(.L_x_3 - triton_red_fused__to_copy_add_div_mul_pow_sum_12)
        .other          triton_red_fused__to_copy_add_div_mul_pow_sum_12,@"STO_CUDA_ENTRY STV_DEFAULT"
triton_red_fused__to_copy_add_div_mul_pow_sum_12:
.text.triton_red_fused__to_copy_add_div_mul_pow_sum_12:
[----:B------:R-:W0:Y:S01]  /*0000*/  LDC R1, c[0x0][0x28] ;  /* 0x00000a00ff017b82 */ /* 0x000e220000000800 */
[----:B------:R-:W1:Y:S07]  /*0010*/  S2R R0, SR_TID.X ;  /* 0x0000000000007919 */ /* 0x000e6e0000002100 */
[----:B------:R-:W2:Y:S01]  /*0020*/  S2UR UR4, SR_CTAID.X ;  /* 0x00000000000479c3 */ /* 0x000ea20000002500 */
[----:B------:R-:W-:Y:S01]  /*0030*/  HFMA2.MMA R7, -RZ, RZ, 0, 0 ;  /* 0x00000000ff077435 */ /* 0x000fe200000001ff */
[----:B------:R-:W-:Y:S01]  /*0040*/  ULDC UR5, c[0x0][0x248] ;  /* 0x0000920000057ab9 */ /* 0x000fe20000000800 */
[----:B------:R-:W-:-:S02]  /*0050*/  MOV R4, 0xfffffff8 ;  /* 0xfffffff800047802 */ /* 0x000fc40000000f00 */
[----:B------:R-:W-:-:S03]  /*0060*/  MOV R23, 0xffffffff ;  /* 0xffffffff00177802 */ /* 0x000fc60000000f00 */
[----:B------:R-:W3:Y:S08]  /*0070*/  LDC.64 R20, c[0x0][0x228] ;  /* 0x00008a00ff147b82 */ /* 0x000ef00000000a00 */
[----:B------:R-:W4:Y:S08]  /*0080*/  LDC.64 R10, c[0x0][0x218] ;  /* 0x00008600ff0a7b82 */ /* 0x000f300000000a00 */
[----:B------:R-:W4:Y:S01]  /*0090*/  LDC.64 R8, c[0x0][0x220] ;  /* 0x00008800ff087b82 */ /* 0x000f220000000a00 */
[----:B--2---:R-:W-:Y:S01]  /*00a0*/  USHF.L.U32 UR4, UR4, 0x4, URZ ;  /* 0x0000000404047899 */ /* 0x004fe2000800063f */
[----:B-1----:R-:W-:-:S02]  /*00b0*/  LOP3.LUT R3, R0, 0x3, RZ, 0xc0, !PT ;  /* 0x0000000300037812 */ /* 0x002fc400078ec0ff */
[----:B------:R-:W-:-:S03]  /*00c0*/  SHF.R.U32.HI R2, RZ, 0x2, R0 ;  /* 0x00000002ff027819 */ /* 0x000fc60000011600 */
[----:B---3--:R-:W-:Y:S01]  /*00d0*/  IMAD.WIDE.U32 R20, R3, 0x4, R20 ;  /* 0x0000000403147825 */ /* 0x008fe200078e0014 */
[----:B------:R-:W-:Y:S02]  /*00e0*/  SGXT.U32 R2, R2, 0x4 ;  /* 0x000000040202781a */ /* 0x000fe40000000000 */
[----:B------:R-:W-:Y:S01]  /*00f0*/  SHF.L.U32 R3, R0, 0x1, RZ ;  /* 0x0000000100037819 */ /* 0x000fe200000006ff */
[----:B------:R-:W-:Y:S01]  /*0100*/  HFMA2.MMA R0, -RZ, RZ, 0, 0 ;  /* 0x00000000ff007435 */ /* 0x000fe200000001ff */
[----:B------:R-:W-:Y:S02]  /*0110*/  LOP3.LUT R2, R2, UR4, RZ, 0xfc, !PT ;  /* 0x0000000402027c12 */ /* 0x000fe4000f8efcff */
[----:B------:R-:W-:Y:S02]  /*0120*/  LOP3.LUT R3, R3, 0x6, RZ, 0xc0, !PT ;  /* 0x0000000603037812 */ /* 0x000fe400078ec0ff */
[----:B------:R-:W-:Y:S02]  /*0130*/  MOV R6, R20 ;  /* 0x0000001400067202 */ /* 0x000fe40000000f00 */
[----:B------:R-:W-:-:S02]  /*0140*/  MOV R5, R21 ;  /* 0x0000001500057202 */ /* 0x000fc40000000f00 */
[C---:B------:R-:W-:Y:S02]  /*0150*/  LEA R3, R2.reuse, R3, 0xc ;  /* 0x0000000302037211 */ /* 0x040fe400078e60ff */
[----:B------:R-:W-:Y:S01]  /*0160*/  ISETP.GE.AND P1, PT, R2, UR5, PT ;  /* 0x0000000502007c0c */ /* 0x000fe2000bf26270 */
[----:B0---4-:R-:W-:-:S12]  /*0170*/  ULDC.64 UR4, c[0x0][0x208] ;  /* 0x0000820000047ab9 */ /* 0x011fd80000000a00 */
.L_x_0:
[----:B------:R-:W0:Y:S01]  /*0180*/  LDC.64 R16, c[0x0][0x230] ;  /* 0x00008c00ff107b82 */ /* 0x000e220000000a00 */
[----:B------:R-:W-:Y:S02]  /*0190*/  IADD3 R4, P0, R4, 0x8, RZ ;  /* 0x0000000804047810 */ /* 0x000fe40007f1e0ff */
[----:B------:R-:W-:Y:S02]  /*01a0*/  MOV R22, RZ ;  /* 0x000000ff00167202 */ /* 0x000fe40000000f00 */
[----:B------:R-:W-:-:S03]  /*01b0*/  LOP3.LUT R27, R3, R4, RZ, 0xfc, !PT ;  /* 0x00000004031b7212 */ /* 0x000fc600078efcff */
[----:B------:R-:W1:Y:S01]  /*01c0*/  LDC.64 R12, c[0x0][0x238] ;  /* 0x00008e00ff0c7b82 */ /* 0x000e620000000a00 */
[----:B------:R-:W-:Y:S01]  /*01d0*/  CS2R R24, SRZ ;  /* 0x0000000000187805 */ /* 0x000fe2000001ff00 */
[----:B------:R-:W-:-:S04]  /*01e0*/  IMAD.WIDE R18, R27, 0x2, R10 ;  /* 0x000000021b127825 */ /* 0x000fc800078e020a */
[----:B------:R-:W-:Y:S01]  /*01f0*/  IMAD.WIDE R14, R27, 0x2, R8 ;  /* 0x000000021b0e7825 */ /* 0x000fe200078e0208 */
[----:B------:R-:W2:Y:S01]  /*0200*/  @!P1 LDG.E.EL R22, desc[UR4][R18.64] ;  /* 0x0000000412169981 */ /* 0x000ea2000c2e1900 */
[----:B------:R-:W-:-:S03]  /*0210*/  MOV R26, RZ ;  /* 0x000000ff001a7202 */ /* 0x000fc60000000f00 */
[----:B------:R-:W3:Y:S01]  /*0220*/  @!P1 LDG.E.EL R24, desc[UR4][R14.64] ;  /* 0x000000040e189981 */ /* 0x000ee2000c2e1900 */
[----:B0-----:R-:W-:-:S03]  /*0230*/  IMAD.WIDE R16, R27, 0x2, R16 ;  /* 0x000000021b107825 */ /* 0x001fc600078e0210 */
[----:B------:R0:W4:Y:S04]  /*0240*/  LDG.E.EL R18, desc[UR4][R20.64] ;  /* 0x0000000414127981 */ /* 0x000128000c2e1900 */
[----:B------:R-:W5:Y:S01]  /*0250*/  @!P1 LDG.E.EL R25, desc[UR4][R16.64] ;  /* 0x0000000410199981 */ /* 0x000f62000c2e1900 */
[----:B-1----:R-:W-:-:S05]  /*0260*/  IMAD.WIDE R12, R27, 0x2, R12 ;  /* 0x000000021b0c7825 */ /* 0x002fca00078e020c */
[----:B------:R1:W5:Y:S01]  /*0270*/  @!P1 LDG.E.EL R26, desc[UR4][R12.64] ;  /* 0x000000040c1a9981 */ /* 0x000362000c2e1900 */
[----:B------:R-:W-:Y:S02]  /*0280*/  IADD3.X R23, RZ, R23, RZ, P0, !PT ;  /* 0x00000017ff177210 */ /* 0x000fe400007fe4ff */
[----:B------:R-:W-:-:S04]  /*0290*/  ISETP.GE.U32.AND P0, PT, R4, 0xff8, PT ;  /* 0x00000ff80400780c */ /* 0x000fc80003f06070 */
[----:B------:R-:W-:Y:S02]  /*02a0*/  ISETP.GE.U32.AND.EX P0, PT, R23, RZ, PT, P0 ;  /* 0x000000ff1700720c */ /* 0x000fe40003f06100 */
[----:B0-----:R-:W-:-:S04]  /*02b0*/  IADD3 R20, P2, R20, 0x10, RZ ;  /* 0x0000001014147810 */ /* 0x001fc80007f5e0ff */
[----:B------:R-:W-:Y:S01]  /*02c0*/  IADD3.X R21, RZ, R21, RZ, P2, !PT ;  /* 0x00000015ff157210 */ /* 0x000fe200017fe4ff */
[----:B--2---:R-:W-:Y:S02]  /*02d0*/  HADD2.F32 R19, -RZ, R22.H0_H0 ;  /* 0x20000016ff137230 */ /* 0x004fe40000004100 */
[----:B---3--:R-:W-:Y:S02]  /*02e0*/  HADD2.F32 R28, -RZ, R24.H0_H0 ;  /* 0x20000018ff1c7230 */ /* 0x008fe40000004100 */
[----:B------:R-:W-:Y:S02]  /*02f0*/  HADD2.F32 R22, -RZ, R22.H1_H1 ;  /* 0x30000016ff167230 */ /* 0x000fe40000004100 */
[----:B------:R-:W-:Y:S02]  /*0300*/  HADD2.F32 R27, -RZ, R24.H1_H1 ;  /* 0x30000018ff1b7230 */ /* 0x000fe40000004100 */
[----:B-1----:R-:W-:Y:S01]  /*0310*/  FADD R12, R19, R28 ;  /* 0x0000001c130c7221 */ /* 0x002fe20000000000 */
[----:B----4-:R-:W-:-:S02]  /*0320*/  HADD2.F32 R15, -RZ, R18.H0_H0 ;  /* 0x20000012ff0f7230 */ /* 0x010fc40000004100 */
[----:B-----5:R-:W-:-:S03]  /*0330*/  HADD2.F32 R29, -RZ, R25.H0_H0 ;  /* 0x20000019ff1d7230 */ /* 0x020fc60000004100 */
[----:B------:R-:W-:Y:S01]  /*0340*/  FMUL R15, R15, R12 ;  /* 0x0000000c0f0f7220 */ /* 0x000fe20000400000 */
[----:B------:R-:W-:Y:S02]  /*0350*/  HADD2.F32 R25, -RZ, R25.H1_H1 ;  /* 0x30000019ff197230 */ /* 0x000fe40000004100 */
[----:B------:R-:W-:Y:S01]  /*0360*/  FADD R13, R22, R27 ;  /* 0x0000001b160d7221 */ /* 0x000fe20000000000 */
[----:B------:R-:W-:Y:S02]  /*0370*/  HADD2.F32 R12, -RZ, R18.H1_H1 ;  /* 0x30000012ff0c7230 */ /* 0x000fe40000004100 */
[----:B------:R-:W-:Y:S02]  /*0380*/  HADD2.F32 R14, -RZ, R26.H0_H0 ;  /* 0x2000001aff0e7230 */ /* 0x000fe40000004100 */
[----:B------:R-:W-:Y:S02]  /*0390*/  HADD2.F32 R26, -RZ, R26.H1_H1 ;  /* 0x3000001aff1a7230 */ /* 0x000fe40000004100 */
[----:B------:R-:W-:Y:S01]  /*03a0*/  FMUL R12, R12, R13 ;  /* 0x0000000d0c0c7220 */ /* 0x000fe20000400000 */
[----:B------:R-:W-:-:S02]  /*03b0*/  FADD R14, R29, R14 ;  /* 0x0000000e1d0e7221 */ /* 0x000fc40000000000 */
[----:B------:R-:W-:Y:S02]  /*03c0*/  FADD R26, R25, R26 ;  /* 0x0000001a191a7221 */ /* 0x000fe40000000000 */
[----:B------:R-:W-:Y:S02]  /*03d0*/  @!P1 FFMA R0, R15, R14, R0 ;  /* 0x0000000e0f009223 */ /* 0x000fe40000000000 */
[----:B------:R-:W-:Y:S01]  /*03e0*/  @!P1 FFMA R7, R12, R26, R7 ;  /* 0x0000001a0c079223 */ /* 0x000fe20000000007 */
[----:B------:R-:W-:Y:S06]  /*03f0*/  @!P0 BRA `(.L_x_0) ;  /* 0xfffffffc00608947 */ /* 0x000fec000383ffff */
[----:B------:R-:W0:Y:S01]  /*0400*/  LDC.64 R8, c[0x0][0x240] ;  /* 0x00009000ff087b82 */ /* 0x000e220000000a00 */
[----:B------:R-:W-:Y:S01]  /*0410*/  MOV R4, RZ ;  /* 0x000000ff00047202 */ /* 0x000fe20000000f00 */
[----:B------:R-:W-:-:S06]  /*0420*/  FADD R0, R0, R7 ;  /* 0x0000000700007221 */ /* 0x000fcc0000000000 */
[----:B------:R-:W1:Y:S08]  /*0430*/  LDC.64 R10, c[0x0][0x218] ;  /* 0x00008600ff0a7b82 */ /* 0x000e700000000a00 */
[----:B------:R-:W1:Y:S01]  /*0440*/  LDC.64 R12, c[0x0][0x220] ;  /* 0x00008800ff0c7b82 */ /* 0x000e620000000a00 */
[----:B0-----:R-:W-:-:S05]  /*0450*/  IMAD.WIDE R8, R2, 0x4, R8 ;  /* 0x0000000402087825 */ /* 0x001fca00078e0208 */
[----:B------:R-:W2:Y:S04]  /*0460*/  @!P1 LDG.E.EL R4, desc[UR4][R8.64] ;  /* 0x0000000408049981 */ /* 0x000ea8000c2e1900 */
[----:B------:R-:W0:Y:S02]  /*0470*/  SHFL.BFLY PT, R7, R0, 0x2, 0x1f ;  /* 0x0c401f0000077f89 */ /* 0x000e2400000e0000 */
[----:B0-----:R-:W-:Y:S01]  /*0480*/  FADD R14, R0, R7 ;  /* 0x00000007000e7221 */ /* 0x001fe20000000000 */
[----:B------:R-:W-:-:S04]  /*0490*/  MOV R0, 0xfffffff8 ;  /* 0xfffffff800007802 */ /* 0x000fc80000000f00 */
[----:B------:R-:W0:Y:S02]  /*04a0*/  SHFL.BFLY PT, R7, R14, 0x1, 0x1f ;  /* 0x0c201f000e077f89 */ /* 0x000e2400000e0000 */
[----:B0-----:R-:W-:Y:S01]  /*04b0*/  FADD R2, R14, R7 ;  /* 0x000000070e027221 */ /* 0x001fe20000000000 */
[----:B------:R-:W-:-:S03]  /*04c0*/  MOV R7, 0xffffffff ;  /* 0xffffffff00077802 */ /* 0x000fc60000000f00 */
[----:B------:R-:W-:Y:S01]  /*04d0*/  FMUL R2, R2, -0.5 ;  /* 0xbf00000002027820 */ /* 0x000fe20000400000 */
[----:B--2---:R-:W-:-:S04]  /*04e0*/  FMUL R15, R4, R4 ;  /* 0x00000004040f7220 */ /* 0x004fc80000400000 */
[----:B------:R-:W-:-:S04]  /*04f0*/  FMUL R15, R15, R4 ;  /* 0x000000040f0f7220 */ /* 0x000fc80000400000 */
[----:B------:R-:W-:-:S04]  /*0500*/  FMUL R2, R2, R15 ;  /* 0x0000000f02027220 */ /* 0x000fc80000400000 */
[----:B-1----:R-:W-:-:S07]  /*0510*/  FMUL R2, R2, 0.000244140625 ;  /* 0x3980000002027820 */ /* 0x002fce0000400000 */
.L_x_1:
[----:B0-----:R-:W0:Y:S01]  /*0520*/  LDC.64 R20, c[0x0][0x230] ;  /* 0x00008c00ff147b82 */ /* 0x001e220000000a00 */
[----:B------:R-:W-:Y:S02]  /*0530*/  IADD3 R0, P0, R0, 0x8, RZ ;  /* 0x0000000800007810 */ /* 0x000fe40007f1e0ff */
[----:B------:R-:W-:Y:S02]  /*0540*/  CS2R R22, SRZ ;  /* 0x0000000000167805 */ /* 0x000fe4000001ff00 */
[----:B------:R-:W-:-:S03]  /*0550*/  LOP3.LUT R25, R3, R0, RZ, 0xfc, !PT ;  /* 0x0000000003197212 */ /* 0x000fc600078efcff */
[----:B------:R-:W1:Y:S08]  /*0560*/  LDC.64 R14, c[0x0][0x238] ;  /* 0x00008e00ff0e7b82 */ /* 0x000e700000000a00 */
[----:B------:R-:W2:Y:S01]  /*0570*/  LDC.64 R16, c[0x0][0x210] ;  /* 0x00008400ff107b82 */ /* 0x000ea20000000a00 */
[----:B------:R-:W-:Y:S01]  /*0580*/  CS2R R8, SRZ ;  /* 0x0000000000087805 */ /* 0x000fe2000001ff00 */
[----:B------:R-:W-:-:S04]  /*0590*/  IMAD.WIDE R18, R25, 0x2, R12 ;  /* 0x0000000219127825 */ /* 0x000fc800078e020c */
[C---:B------:R-:W-:Y:S01]  /*05a0*/  IMAD.WIDE R26, R25.reuse, 0x2, R10 ;  /* 0x00000002191a7825 */ /* 0x040fe200078e020a */
[----:B------:R-:W3:Y:S03]  /*05b0*/  @!P1 LDG.E.EF R9, desc[UR4][R18.64] ;  /* 0x0000000412099981 */ /* 0x000ee6000c0e1900 */
[C---:B0-----:R-:W-:Y:S01]  /*05c0*/  IMAD.WIDE R20, R25.reuse, 0x2, R20 ;  /* 0x0000000219147825 */ /* 0x041fe200078e0214 */
[----:B------:R-:W4:Y:S04]  /*05d0*/  @!P1 LDG.E.EF R23, desc[UR4][R26.64] ;  /* 0x000000041a179981 */ /* 0x000f28000c0e1900 */
[----:B------:R-:W5:Y:S01]  /*05e0*/  @!P1 LDG.E.EF R22, desc[UR4][R20.64] ;  /* 0x0000000414169981 */ /* 0x000f62000c0e1900 */
[----:B-1----:R-:W-:-:S05]  /*05f0*/  IMAD.WIDE R14, R25, 0x2, R14 ;  /* 0x00000002190e7825 */ /* 0x002fca00078e020e */
[----:B------:R0:W5:Y:S01]  /*0600*/  @!P1 LDG.E.EF R8, desc[UR4][R14.64] ;  /* 0x000000040e089981 */ /* 0x000162000c0e1900 */
[----:B--2---:R-:W-:Y:S01]  /*0610*/  IMAD.WIDE R16, R25, 0x2, R16 ;  /* 0x0000000219107825 */ /* 0x004fe200078e0210 */
[----:B------:R-:W-:Y:S01]  /*0620*/  HFMA2.MMA R25, -RZ, RZ, 0, 0 ;  /* 0x00000000ff197435 */ /* 0x000fe200000001ff */
[----:B0-----:R-:W-:Y:S02]  /*0630*/  MOV R14, R6 ;  /* 0x00000006000e7202 */ /* 0x001fe40000000f00 */
[----:B------:R-:W-:-:S07]  /*0640*/  MOV R15, R5 ;  /* 0x00000005000f7202 */ /* 0x000fce0000000f00 */
[----:B------:R-:W2:Y:S04]  /*0650*/  @!P1 LDG.E.EF R25, desc[UR4][R16.64] ;  /* 0x0000000410199981 */ /* 0x000ea8000c0e1900 */
[----:B------:R0:W2:Y:S01]  /*0660*/  LDG.E.EL R24, desc[UR4][R14.64] ;  /* 0x000000040e187981 */ /* 0x0000a2000c2e1900 */
[----:B------:R-:W-:Y:S02]  /*0670*/  IADD3.X R7, RZ, R7, RZ, P0, !PT ;  /* 0x00000007ff077210 */ /* 0x000fe400007fe4ff */
[----:B------:R-:W-:-:S04]  /*0680*/  ISETP.GE.U32.AND P0, PT, R0, 0xff8, PT ;  /* 0x00000ff80000780c */ /* 0x000fc80003f06070 */
[----:B------:R-:W-:Y:S02]  /*0690*/  ISETP.GE.U32.AND.EX P0, PT, R7, RZ, PT, P0 ;  /* 0x000000ff0700720c */ /* 0x000fe40003f06100 */
[----:B------:R-:W-:-:S04]  /*06a0*/  IADD3 R6, P2, R6, 0x10, RZ ;  /* 0x0000001006067810 */ /* 0x000fc80007f5e0ff */
[----:B------:R-:W-:Y:S01]  /*06b0*/  IADD3.X R5, RZ, R5, RZ, P2, !PT ;  /* 0x00000005ff057210 */ /* 0x000fe200017fe4ff */
[----:B---3--:R-:W-:Y:S02]  /*06c0*/  HADD2.F32 R28, -RZ, R9.H1_H1 ;  /* 0x30000009ff1c7230 */ /* 0x008fe40000004100 */
[----:B------:R-:W-:Y:S02]  /*06d0*/  HADD2.F32 R9, -RZ, R9.H0_H0 ;  /* 0x20000009ff097230 */ /* 0x000fe40000004100 */
[----:B----4-:R-:W-:Y:S02]  /*06e0*/  HADD2.F32 R26, -RZ, R23.H0_H0 ;  /* 0x20000017ff1a7230 */ /* 0x010fe40000004100 */
[----:B-----5:R-:W-:Y:S02]  /*06f0*/  HADD2.F32 R18, -RZ, R22.H0_H0 ;  /* 0x20000016ff127230 */ /* 0x020fe40000004100 */
[----:B------:R-:W-:Y:S02]  /*0700*/  HADD2.F32 R22, -RZ, R22.H1_H1 ;  /* 0x30000016ff167230 */ /* 0x000fe40000004100 */
[----:B------:R-:W-:-:S02]  /*0710*/  HADD2.F32 R19, -RZ, R8.H0_H0 ;  /* 0x20000008ff137230 */ /* 0x000fc40000004100 */
[----:B0-----:R-:W-:Y:S02]  /*0720*/  HADD2.F32 R15, -RZ, R8.H1_H1 ;  /* 0x30000008ff0f7230 */ /* 0x001fe40000004100 */
[----:B------:R-:W-:Y:S02]  /*0730*/  HADD2.F32 R23, -RZ, R23.H1_H1 ;  /* 0x30000017ff177230 */ /* 0x000fe40000004100 */
[----:B------:R-:W-:Y:S01]  /*0740*/  FADD R18, R18, R19 ;  /* 0x0000001312127221 */ /* 0x000fe20000000000 */
[----:B------:R-:W-:Y:S01]  /*0750*/  FADD R15, R22, R15 ;  /* 0x0000000f160f7221 */ /* 0x000fe20000000000 */
[----:B------:R-:W-:Y:S01]  /*0760*/  FADD R19, R26, R9 ;  /* 0x000000091a137221 */ /* 0x000fe20000000000 */
[----:B------:R-:W-:Y:S01]  /*0770*/  FADD R8, R23, R28 ;  /* 0x0000001c17087221 */ /* 0x000fe20000000000 */
[----:B------:R-:W-:Y:S01]  /*0780*/  FADD R21, R18, R18 ;  /* 0x0000001212157221 */ /* 0x000fe20000000000 */
[----:B------:R-:W-:Y:S01]  /*0790*/  FADD R15, R15, R15 ;  /* 0x0000000f0f0f7221 */ /* 0x000fe20000000000 */
[----:B--2---:R-:W-:-:S02]  /*07a0*/  HADD2.F32 R14, -RZ, R24.H0_H0 ;  /* 0x20000018ff0e7230 */ /* 0x004fc40000004100 */
[----:B------:R-:W-:Y:S02]  /*07b0*/  HADD2.F32 R9, -RZ, R24.H1_H1 ;  /* 0x30000018ff097230 */ /* 0x000fe40000004100 */
[----:B------:R-:W-:Y:S01]  /*07c0*/  FMUL R18, R2, R15 ;  /* 0x0000000f02127220 */ /* 0x000fe20000400000 */
[----:B------:R-:W-:Y:S01]  /*07d0*/  FMUL R19, R14, R19 ;  /* 0x000000130e137220 */ /* 0x000fe20000400000 */
[----:B------:R-:W-:Y:S01]  /*07e0*/  FMUL R14, R2, R21 ;  /* 0x00000015020e7220 */ /* 0x000fe20000400000 */
[----:B------:R-:W-:Y:S01]  /*07f0*/  FMUL R9, R9, R8 ;  /* 0x0000000809097220 */ /* 0x000fe20000400000 */
[----:B------:R-:W-:Y:S02]  /*0800*/  HADD2.F32 R8, -RZ, R25.H0_H0 ;  /* 0x20000019ff087230 */ /* 0x000fe40000004100 */
[----:B------:R-:W-:Y:S02]  /*0810*/  HADD2.F32 R25, -RZ, R25.H1_H1 ;  /* 0x30000019ff197230 */ /* 0x000fe40000004100 */
[-C--:B------:R-:W-:Y:S01]  /*0820*/  FFMA R19, R19, R4.reuse, R14 ;  /* 0x0000000413137223 */ /* 0x080fe2000000000e */
[----:B------:R-:W-:-:S03]  /*0830*/  FFMA R18, R9, R4, R18 ;  /* 0x0000000409127223 */ /* 0x000fc60000000012 */
[----:B------:R-:W-:Y:S01]  /*0840*/  FADD R8, R8, R19 ;  /* 0x0000001308087221 */ /* 0x000fe20000000000 */
[----:B------:R-:W-:-:S05]  /*0850*/  FADD R25, R25, R18 ;  /* 0x0000001219197221 */ /* 0x000fca0000000000 */
[----:B------:R-:W-:-:S05]  /*0860*/  F2FP.F16.F32.PACK_AB R25, R25, R8 ;  /* 0x000000081919723e */ /* 0x000fca00000000ff */
[----:B------:R0:W-:Y:S01]  /*0870*/  @!P1 STG.E desc[UR4][R16.64], R25 ;  /* 0x0000001910009986 */ /* 0x0001e2000c101904 */
[----:B------:R-:W-:Y:S05]  /*0880*/  @!P0 BRA `(.L_x_1) ;  /* 0xfffffffc00248947 */ /* 0x000fea000383ffff */
[----:B------:R-:W-:Y:S05]  /*0890*/  EXIT ;  /* 0x000000000000794d */ /* 0x000fea0003800000 */
.L_x_2:
[----:B------:R-:W-:-:S00]  /*08a0*/  BRA `(.L_x_2) ;  /* 0xfffffffc00fc7947 */ /* 0x000fc0000383ffff */
[----:B------:R-:W-:-:S00]  /*08b0*/  NOP ;  /* 0x0000000000007918 */ /* 0x000fc00000000000 */
        /* <DEDUP_REMOVED lines=12> */
.L_x_3:


//--------------------- .nv.constant0.triton_red_fused__to_copy_add_div_mul_pow_sum_12 --------------------------
	.section	.nv.constant0.triton_red_fused__to_copy_add_div_mul_pow_sum_12,"a",@progbits
	.sectionflags	@""
	.align	4
.nv.constant0.triton_red_fused__to_copy_add_div_mul_pow_sum_12:
	.zero		600
